//
// Generated by NVIDIA NVVM Compiler
//
// Compiler Build ID: CL-36424714
// Cuda compilation tools, release 13.0, V13.0.88
// Based on NVVM 20.0.0
//

.version 9.0
.target sm_100
.address_size 64

	// .globl	default_function_kernel

.visible .entry default_function_kernel(
	.param .u64 .ptr .align 1 default_function_kernel_param_0,
	.param .u64 .ptr .align 1 default_function_kernel_param_1
)
.maxntid 2
{
	.reg .pred 	%p<2>;
	.reg .b16 	%rs<20>;
	.reg .b32 	%r<6>;
	.reg .b32 	%f<2>;
	.reg .b64 	%rd<16>;

	ld.param.u64 	%rd1, [default_function_kernel_param_0];
	ld.param.u64 	%rd2, [default_function_kernel_param_1];
	mov.u32 	%r2, %ctaid.x;
	shl.b32 	%r3, %r2, 1;
	mov.u32 	%r4, %tid.x;
	or.b32  	%r1, %r3, %r4;
	setp.gt.u32 	%p1, %r1, 104;
	@%p1 bra 	$L__BB0_2;
	cvta.to.global.u64 	%rd3, %rd2;
	cvta.to.global.u64 	%rd4, %rd1;
	cvt.u16.u32 	%rs1, %r1;
	mul.lo.s16 	%rs2, %rs1, 235;
	shr.u16 	%rs3, %rs2, 13;
	cvt.u32.u16 	%r5, %rs3;
	mul.wide.u32 	%rd5, %r5, 221;
	mul.lo.s16 	%rs4, %rs3, 35;
	sub.s16 	%rs5, %rs1, %rs4;
	and.b16  	%rs6, %rs5, 255;
	mul.lo.s16 	%rs7, %rs6, 37;
	shr.u16 	%rs8, %rs7, 8;
	mul.lo.s16 	%rs9, %rs8, 13;
	cvt.u64.u16 	%rd6, %rs9;
	and.b64  	%rd7, %rd6, 255;
	mul.lo.s16 	%rs10, %rs1, 37;
	shr.u16 	%rs11, %rs10, 8;
	sub.s16 	%rs12, %rs1, %rs11;
	and.b16  	%rs13, %rs12, 254;
	shr.u16 	%rs14, %rs13, 1;
	add.s16 	%rs15, %rs14, %rs11;
	and.b16  	%rs16, %rs15, 252;
	shr.u16 	%rs17, %rs16, 2;
	mul.lo.s16 	%rs18, %rs17, 7;
	sub.s16 	%rs19, %rs1, %rs18;
	cvt.u64.u16 	%rd8, %rs19;
	and.b64  	%rd9, %rd8, 255;
	add.s64 	%rd10, %rd5, %rd9;
	add.s64 	%rd11, %rd10, %rd7;
	shl.b64 	%rd12, %rd11, 2;
	add.s64 	%rd13, %rd3, %rd12;
	ld.global.nc.f32 	%f1, [%rd13+1000];
	mul.wide.u32 	%rd14, %r1, 4;
	add.s64 	%rd15, %rd4, %rd14;
	st.global.f32 	[%rd15], %f1;
$L__BB0_2:
	ret;

}


// ===== COMPILED SASS (sm_100) =====

	.target	sm_100

	.elftype	@"ET_EXEC"


//--------------------- .note.nv.tkinfo           --------------------------
	.section	.note.nv.tkinfo,"",@"SHT_NOTE"
	.sectionflags	@"SHF_NOTE_NV_TKINFO"
	.tkinfo
        /*0018*/ 	.word	0x00000002
        /*0030*/ 	.string	""
        /*0030*/ 	.string	"ptxas"
        /*0030*/ 	.string	"Cuda compilation tools, release 13.0, V13.0.88"
        /*0030*/ 	.string	"Build cuda_13.0.r13.0/compiler.36424714_0"
        /*0030*/ 	.string	"-arch sm_100 -m 64 "



//--------------------- .note.nv.cuinfo           --------------------------
	.section	.note.nv.cuinfo,"",@"SHT_NOTE"
	.sectionflags	@"SHF_NOTE_NV_CUINFO"
        /*0018*/ 	.short	0x0002
        /*001a*/ 	.short	0x0064
        /*001c*/ 	.short	0x0082
	.zero		2


//--------------------- .nv.info                  --------------------------
	.section	.nv.info,"",@"SHT_CUDA_INFO"
	.align	4


	//----- nvinfo : EIATTR_REGCOUNT
	.align		4
        /*0000*/ 	.byte	0x04, 0x2f
        /*0002*/ 	.short	(.L_1 - .L_0)
	.align		4
.L_0:
        /*0004*/ 	.word	index@(default_function_kernel)
        /*0008*/ 	.word	0x0000000a


	//----- nvinfo : EIATTR_FRAME_SIZE
	.align		4
.L_1:
        /*000c*/ 	.byte	0x04, 0x11
        /*000e*/ 	.short	(.L_3 - .L_2)
	.align		4
.L_2:
        /*0010*/ 	.word	index@(default_function_kernel)
        /*0014*/ 	.word	0x00000000


	//----- nvinfo : EIATTR_MIN_STACK_SIZE
	.align		4
.L_3:
        /*0018*/ 	.byte	0x04, 0x12
        /*001a*/ 	.short	(.L_5 - .L_4)
	.align		4
.L_4:
        /*001c*/ 	.word	index@(default_function_kernel)
        /*0020*/ 	.word	0x00000000
.L_5:


//--------------------- .nv.compat                --------------------------
	.section	.nv.compat,"",@"SHT_CUDA_COMPAT_INFO"
	.align	4
        /*0000*/ 	.byte	0x02, 0x09, 0x00, 0x00, 0x02, 0x02, 0x01, 0x00, 0x02, 0x05, 0x05, 0x00, 0x03, 0x07, 0x01, 0x01
        /*0010*/ 	.byte	0x02, 0x03, 0x00, 0x00, 0x02, 0x06, 0x01, 0x00, 0x04, 0x0b, 0x08, 0x00, 0x09, 0x00, 0x00, 0x00
        /*0020*/ 	.byte	0x00, 0x00, 0x00, 0x00


//--------------------- .nv.info.default_function_kernel --------------------------
	.section	.nv.info.default_function_kernel,"",@"SHT_CUDA_INFO"
	.sectionflags	@""
	.align	4


	//----- nvinfo : EIATTR_CUDA_API_VERSION
	.align		4
        /*0000*/ 	.byte	0x04, 0x37
        /*0002*/ 	.short	(.L_7 - .L_6)
.L_6:
        /*0004*/ 	.word	0x00000082


	//----- nvinfo : EIATTR_KPARAM_INFO
	.align		4
.L_7:
        /*0008*/ 	.byte	0x04, 0x17
        /*000a*/ 	.short	(.L_9 - .L_8)
.L_8:
        /*000c*/ 	.word	0x00000000
        /*0010*/ 	.short	0x0001
        /*0012*/ 	.short	0x0008
        /*0014*/ 	.byte	0x00, 0xf5, 0x21, 0x00


	//----- nvinfo : EIATTR_KPARAM_INFO
	.align		4
.L_9:
        /*0018*/ 	.byte	0x04, 0x17
        /*001a*/ 	.short	(.L_11 - .L_10)
.L_10:
        /*001c*/ 	.word	0x00000000
        /*0020*/ 	.short	0x0000
        /*0022*/ 	.short	0x0000
        /*0024*/ 	.byte	0x00, 0xf5, 0x21, 0x00


	//----- nvinfo : EIATTR_SPARSE_MMA_MASK
	.align		4
.L_11:
        /*0028*/ 	.byte	0x03, 0x50
        /*002a*/ 	.short	0x0000


	//----- nvinfo : EIATTR_MAXREG_COUNT
	.align		4
        /*002c*/ 	.byte	0x03, 0x1b
        /*002e*/ 	.short	0x00ff


	//----- nvinfo : EIATTR_MERCURY_ISA_VERSION
	.align		4
        /*0030*/ 	.byte	0x03, 0x5f
        /*0032*/ 	.short	0x0101


	//----- nvinfo : EIATTR_VRC_CTA_INIT_COUNT
	.align		4
        /*0034*/ 	.byte	0x02, 0x4a
	.zero		1
	.zero		1


	//----- nvinfo : EIATTR_EXIT_INSTR_OFFSETS
	.align		4
        /*0038*/ 	.byte	0x04, 0x1c
        /*003a*/ 	.short	(.L_13 - .L_12)


	//   ....[0]....
.L_12:
        /*003c*/ 	.word	0x00000060


	//   ....[1]....
        /*0040*/ 	.word	0x00000330


	//----- nvinfo : EIATTR_MAX_THREADS
	.align		4
.L_13:
        /*0044*/ 	.byte	0x04, 0x05
        /*0046*/ 	.short	(.L_15 - .L_14)
.L_14:
        /*0048*/ 	.word	0x00000002
        /*004c*/ 	.word	0x00000001
        /*0050*/ 	.word	0x00000001


	//----- nvinfo : EIATTR_CBANK_PARAM_SIZE
	.align		4
.L_15:
        /*0054*/ 	.byte	0x03, 0x19
        /*0056*/ 	.short	0x0010


	//----- nvinfo : EIATTR_PARAM_CBANK
	.align		4
        /*0058*/ 	.byte	0x04, 0x0a
        /*005a*/ 	.short	(.L_17 - .L_16)
	.align		4
.L_16:
        /*005c*/ 	.word	index@(.nv.constant0.default_function_kernel)
        /*0060*/ 	.short	0x0380
        /*0062*/ 	.short	0x0010


	//----- nvinfo : EIATTR_SW_WAR
	.align		4
.L_17:
        /*0064*/ 	.byte	0x04, 0x36
        /*0066*/ 	.short	(.L_19 - .L_18)
.L_18:
        /*0068*/ 	.word	0x00000008
.L_19:


//--------------------- .nv.callgraph             --------------------------
	.section	.nv.callgraph,"",@"SHT_CUDA_CALLGRAPH"
	.align	4
	.sectionentsize	8
	.align		4
        /*0000*/ 	.word	0x00000000
	.align		4
        /*0004*/ 	.word	0xffffffff
	.align		4
        /*0008*/ 	.word	0x00000000
	.align		4
        /*000c*/ 	.word	0xfffffffe
	.align		4
        /*0010*/ 	.word	0x00000000
	.align		4
        /*0014*/ 	.word	0xfffffffd
	.align		4
        /*0018*/ 	.word	0x00000000
	.align		4
        /*001c*/ 	.word	0xfffffffc


//--------------------- .text.default_function_kernel --------------------------
	.section	.text.default_function_kernel,"ax",@progbits
	.align	128
        .global         default_function_kernel
        .type           default_function_kernel,@function
        .size           default_function_kernel,(.L_x_1 - default_function_kernel)
        .other          default_function_kernel,@"STO_CUDA_ENTRY STV_DEFAULT"
default_function_kernel:
.text.default_function_kernel:
[----:B------:R-:W-:Y:S01]  /*0000*/  LDC R1, c[0x0][0x37c] ;  /* 0x0000df00ff017b82 */ /* 0x000fe20000000800 */
[----:B------:R-:W0:Y:S07]  /*0010*/  S2R R7, SR_TID.X ;  /* 0x0000000000077919 */ /* 0x000e2e0000002100 */
[----:B------:R-:W1:Y:S02]  /*0020*/  S2UR UR4, SR_CTAID.X ;  /* 0x00000000000479c3 */ /* 0x000e640000002500 */
[----:B-1----:R-:W-:-:S06]  /*0030*/  USHF.L.U32 UR4, UR4, 0x1, URZ ;  /* 0x0000000104047899 */ /* 0x002fcc00080006ff */
[----:B0-----:R-:W-:-:S04]  /*0040*/  LOP3.LUT R7, R7, UR4, RZ, 0xfc, !PT ;  /* 0x0000000407077c12 */ /* 0x001fc8000f8efcff */
[----:B------:R-:W-:-:S13]  /*0050*/  ISETP.GT.U32.AND P0, PT, R7, 0x68, PT ;  /* 0x000000680700780c */ /* 0x000fda0003f04070 */
[----:B------:R-:W-:Y:S05]  /*0060*/  @P0 EXIT ;  /* 0x000000000000094d */ /* 0x000fea0003800000 */
[----:B------:R-:W-:Y:S01]  /*0070*/  PRMT R2, R7, 0x9910, RZ ;  /* 0x0000991007027816 */ /* 0x000fe200000000ff */
[----:B------:R-:W0:Y:S04]  /*0080*/  LDCU.64 UR6, c[0x0][0x388] ;  /* 0x00007100ff0677ac */ /* 0x000e280008000a00 */
[----:B------:R-:W-:Y:S01]  /*0090*/  IMAD R0, R2, 0x25, RZ ;  /* 0x0000002502007824 */ /* 0x000fe200078e02ff */
[----:B------:R-:W1:Y:S04]  /*00a0*/  LDCU.64 UR4, c[0x0][0x358] ;  /* 0x00006b00ff0477ac */ /* 0x000e680008000a00 */
[----:B------:R-:W-:Y:S01]  /*00b0*/  LOP3.LUT R3, R0, 0xffff, RZ, 0xc0, !PT ;  /* 0x0000ffff00037812 */ /* 0x000fe200078ec0ff */
[----:B------:R-:W-:-:S03]  /*00c0*/  IMAD R0, R2, 0xeb, RZ ;  /* 0x000000eb02007824 */ /* 0x000fc600078e02ff */
[----:B------:R-:W-:Y:S02]  /*00d0*/  SHF.R.U32.HI R3, RZ, 0x8, R3 ;  /* 0x00000008ff037819 */ /* 0x000fe40000011603 */
[----:B------:R-:W-:-:S03]  /*00e0*/  LOP3.LUT R0, R0, 0xffff, RZ, 0xc0, !PT ;  /* 0x0000ffff00007812 */ /* 0x000fc600078ec0ff */
[----:B------:R-:W-:Y:S01]  /*00f0*/  IMAD.MOV R2, RZ, RZ, -R3 ;  /* 0x000000ffff027224 */ /* 0x000fe200078e0a03 */
[----:B------:R-:W-:-:S04]  /*0100*/  SHF.R.U32.HI R0, RZ, 0xd, R0 ;  /* 0x0000000dff007819 */ /* 0x000fc80000011600 */
[----:B------:R-:W-:Y:S02]  /*0110*/  PRMT R2, R2, 0x7710, RZ ;  /* 0x0000771002027816 */ /* 0x000fe400000000ff */
[----:B------:R-:W-:-:S03]  /*0120*/  PRMT R5, R0, 0x9910, RZ ;  /* 0x0000991000057816 */ /* 0x000fc600000000ff */
[----:B------:R-:W-:-:S05]  /*0130*/  IMAD.IADD R2, R7, 0x1, R2 ;  /* 0x0000000107027824 */ /* 0x000fca00078e0202 */
[----:B------:R-:W-:Y:S01]  /*0140*/  LOP3.LUT R4, R2, 0xfe, RZ, 0xc0, !PT ;  /* 0x000000fe02047812 */ /* 0x000fe200078ec0ff */
[----:B------:R-:W-:Y:S01]  /*0150*/  IMAD R2, R5, 0x23, RZ ;  /* 0x0000002305027824 */ /* 0x000fe200078e02ff */
[----:B------:R-:W-:Y:S02]  /*0160*/  LOP3.LUT R5, R0, 0xffff, RZ, 0xc0, !PT ;  /* 0x0000ffff00057812 */ /* 0x000fe400078ec0ff */
[----:B------:R-:W-:Y:S01]  /*0170*/  LEA.HI R4, R4, R3, RZ, 0x1f ;  /* 0x0000000304047211 */ /* 0x000fe200078ff8ff */
[----:B------:R-:W-:-:S03]  /*0180*/  IMAD.MOV R2, RZ, RZ, -R2 ;  /* 0x000000ffff027224 */ /* 0x000fc600078e0a02 */
[----:B------:R-:W-:Y:S02]  /*0190*/  LOP3.LUT R4, R4, 0xfc, RZ, 0xc0, !PT ;  /* 0x000000fc04047812 */ /* 0x000fe400078ec0ff */
[----:B------:R-:W-:Y:S02]  /*01a0*/  PRMT R2, R2, 0x7710, RZ ;  /* 0x0000771002027816 */ /* 0x000fe400000000ff */
[----:B------:R-:W-:-:S03]  /*01b0*/  SHF.R.U32.HI R4, RZ, 0x2, R4 ;  /* 0x00000002ff047819 */ /* 0x000fc60000011604 */
[----:B------:R-:W-:Y:S01]  /*01c0*/  IMAD.IADD R2, R7, 0x1, R2 ;  /* 0x0000000107027824 */ /* 0x000fe200078e0202 */
[----:B------:R-:W-:-:S04]  /*01d0*/  PRMT R3, R4, 0x9910, RZ ;  /* 0x0000991004037816 */ /* 0x000fc800000000ff */
[----:B------:R-:W-:Y:S01]  /*01e0*/  LOP3.LUT R2, R2, 0xff, RZ, 0xc0, !PT ;  /* 0x000000ff02027812 */ /* 0x000fe200078ec0ff */
[----:B------:R-:W-:-:S04]  /*01f0*/  IMAD R3, R3, 0x7, RZ ;  /* 0x0000000703037824 */ /* 0x000fc800078e02ff */
[----:B------:R-:W-:Y:S02]  /*0200*/  IMAD R2, R2, 0x25, RZ ;  /* 0x0000002502027824 */ /* 0x000fe400078e02ff */
[----:B------:R-:W-:-:S03]  /*0210*/  IMAD.MOV R3, RZ, RZ, -R3 ;  /* 0x000000ffff037224 */ /* 0x000fc600078e0a03 */
[----:B------:R-:W-:Y:S02]  /*0220*/  SHF.R.U32.HI R2, RZ, 0x8, R2 ;  /* 0x00000008ff027819 */ /* 0x000fe40000011602 */
[----:B------:R-:W-:Y:S02]  /*0230*/  PRMT R4, R3, 0x7710, RZ ;  /* 0x0000771003047816 */ /* 0x000fe400000000ff */
[----:B------:R-:W-:-:S03]  /*0240*/  PRMT R3, R2, 0x9910, RZ ;  /* 0x0000991002037816 */ /* 0x000fc600000000ff */
[----:B------:R-:W-:Y:S02]  /*0250*/  IMAD.IADD R2, R7, 0x1, R4 ;  /* 0x0000000107027824 */ /* 0x000fe400078e0204 */
[----:B------:R-:W-:Y:S02]  /*0260*/  IMAD R0, R3, 0xd, RZ ;  /* 0x0000000d03007824 */ /* 0x000fe400078e02ff */
[----:B------:R-:W-:Y:S01]  /*0270*/  IMAD.MOV.U32 R3, RZ, RZ, RZ ;  /* 0x000000ffff037224 */ /* 0x000fe200078e00ff */
[----:B------:R-:W-:-:S05]  /*0280*/  LOP3.LUT R2, R2, 0xff, RZ, 0xc0, !PT ;  /* 0x000000ff02027812 */ /* 0x000fca00078ec0ff */
[----:B------:R-:W-:Y:S01]  /*0290*/  IMAD.WIDE.U32 R2, R5, 0xdd, R2 ;  /* 0x000000dd05027825 */ /* 0x000fe200078e0002 */
[----:B------:R-:W-:-:S04]  /*02a0*/  LOP3.LUT R5, R0, 0xff, RZ, 0xc0, !PT ;  /* 0x000000ff00057812 */ /* 0x000fc800078ec0ff */
[----:B------:R-:W-:-:S05]  /*02b0*/  IADD3 R0, P0, PT, R2, R5, RZ ;  /* 0x0000000502007210 */ /* 0x000fca0007f1e0ff */
[----:B------:R-:W-:Y:S01]  /*02c0*/  IMAD.X R3, RZ, RZ, R3, P0 ;  /* 0x000000ffff037224 */ /* 0x000fe200000e0603 */
[----:B0-----:R-:W-:-:S04]  /*02d0*/  LEA R4, P0, R0, UR6, 0x2 ;  /* 0x0000000600047c11 */ /* 0x001fc8000f8010ff */
[----:B------:R-:W-:Y:S02]  /*02e0*/  LEA.HI.X R5, R0, UR7, R3, 0x2, P0 ;  /* 0x0000000700057c11 */ /* 0x000fe400080f1403 */
[----:B------:R-:W0:Y:S04]  /*02f0*/  LDC.64 R2, c[0x0][0x380] ;  /* 0x0000e000ff027b82 */ /* 0x000e280000000a00 */
[----:B-1----:R-:W2:Y:S01]  /*0300*/  LDG.E.CONSTANT R5, desc[UR4][R4.64+0x3e8] ;  /* 0x0003e80404057981 */ /* 0x002ea2000c1e9900 */
[----:B0-----:R-:W-:-:S05]  /*0310*/  IMAD.WIDE.U32 R2, R7, 0x4, R2 ;  /* 0x0000000407027825 */ /* 0x001fca00078e0002 */
[----:B--2---:R-:W-:Y:S01]  /*0320*/  STG.E desc[UR4][R2.64], R5 ;  /* 0x0000000502007986 */ /* 0x004fe2000c101904 */
[----:B------:R-:W-:Y:S05]  /*0330*/  EXIT ;  /* 0x000000000000794d */ /* 0x000fea0003800000 */
.L_x_0:
[----:B------:R-:W-:-:S00]  /*0340*/  BRA `(.L_x_0) ;  /* 0xfffffffc00fc7947 */ /* 0x000fc0000383ffff */
[----:B------:R-:W-:-:S00]  /*0350*/  NOP ;  /* 0x0000000000007918 */ /* 0x000fc00000000000 */
        /* <DEDUP_REMOVED lines=10> */
.L_x_1:


//--------------------- .nv.shared.reserved.0     --------------------------
	.section	.nv.shared.reserved.0,"aw",@nobits
	.weak		__nv_reservedSMEM_offset_0_alias
	.size		__nv_reservedSMEM_offset_0_alias, 0, 64
	.other		__nv_reservedSMEM_offset_0_alias,@"STO_CUDA_RESERVED_SHARED STV_DEFAULT"
__nv_reservedSMEM_offset_0_alias:
	.zero		0
	.zero		64


//--------------------- .nv.constant0.default_function_kernel --------------------------
	.section	.nv.constant0.default_function_kernel,"a",@progbits
	.sectionflags	@""
	.align	4
.nv.constant0.default_function_kernel:
	.zero		912


//--------------------- SYMBOLS --------------------------

	.type		.nv.reservedSmem.offset0,@object
	.size		.nv.reservedSmem.offset0,0x4
